	.headerflags	@"EF_CUDA_TEXMODE_UNIFIED EF_CUDA_64BIT_ADDRESS EF_CUDA_ACCELERATORS EF_CUDA_SM90 EF_CUDA_VIRTUAL_SM(EF_CUDA_SM90)"
	.elftype	@"ET_EXEC"


//--------------------- .nv.info                  --------------------------
	.section	.nv.info,"",@"SHT_CUDA_INFO"
	.align	4


	//----- nvinfo : EIATTR_REGCOUNT
	.align		4
        /*0000*/ 	.byte	0x04, 0x2f
        /*0002*/ 	.short	(.L_3 - .L_2)
	.align		4
.L_2:
        /*0004*/ 	.word	index@(triton_poi_fused__native_batch_norm_legit_no_training_add_relu_28)
        /*0008*/ 	.word	0x0000001a


	//----- nvinfo : EIATTR_MIN_STACK_SIZE
	.align		4
.L_3:
        /*000c*/ 	.byte	0x04, 0x12
        /*000e*/ 	.short	(.L_5 - .L_4)
	.align		4
.L_4:
        /*0010*/ 	.word	index@(triton_poi_fused__native_batch_norm_legit_no_training_add_relu_28)
        /*0014*/ 	.word	0x00000000


	//----- nvinfo : EIATTR_FRAME_SIZE
	.align		4
.L_5:
        /*0018*/ 	.byte	0x04, 0x11
        /*001a*/ 	.short	(.L_7 - .L_6)
	.align		4
.L_6:
        /*001c*/ 	.word	index@(triton_poi_fused__native_batch_norm_legit_no_training_add_relu_28)
        /*0020*/ 	.word	0x00000000


	//----- nvinfo : EIATTR_MIN_STACK_SIZE
	.align		4
.L_7:
        /*0024*/ 	.byte	0x04, 0x12
        /*0026*/ 	.short	(.L_9 - .L_8)
	.align		4
.L_8:
        /*0028*/ 	.word	index@(triton_poi_fused__native_batch_norm_legit_no_training_add_relu_28)
        /*002c*/ 	.word	0x00000000
.L_9:


//--------------------- .nv.info.triton_poi_fused__native_batch_norm_legit_no_training_add_relu_28 --------------------------
	.section	.nv.info.triton_poi_fused__native_batch_norm_legit_no_training_add_relu_28,"",@"SHT_CUDA_INFO"
	.sectionflags	@""
	.align	4


	//----- nvinfo : EIATTR_CUDA_API_VERSION
	.align		4
        /*0000*/ 	.byte	0x04, 0x37
        /*0002*/ 	.short	(.L_11 - .L_10)
.L_10:
        /*0004*/ 	.word	0x0000007c


	//----- nvinfo : EIATTR_KPARAM_INFO
	.align		4
.L_11:
        /*0008*/ 	.byte	0x04, 0x17
        /*000a*/ 	.short	(.L_13 - .L_12)
.L_12:
        /*000c*/ 	.word	0x00000000
        /*0010*/ 	.short	0x0007
        /*0012*/ 	.short	0x0038
        /*0014*/ 	.byte	0x00, 0xf0, 0x11, 0x00


	//----- nvinfo : EIATTR_KPARAM_INFO
	.align		4
.L_13:
        /*0018*/ 	.byte	0x04, 0x17
        /*001a*/ 	.short	(.L_15 - .L_14)
.L_14:
        /*001c*/ 	.word	0x00000000
        /*0020*/ 	.short	0x0006
        /*0022*/ 	.short	0x0030
        /*0024*/ 	.byte	0x00, 0xf4, 0x21, 0x00


	//----- nvinfo : EIATTR_KPARAM_INFO
	.align		4
.L_15:
        /*0028*/ 	.byte	0x04, 0x17
        /*002a*/ 	.short	(.L_17 - .L_16)
.L_16:
        /*002c*/ 	.word	0x00000000
        /*0030*/ 	.short	0x0005
        /*0032*/ 	.short	0x0028
        /*0034*/ 	.byte	0x00, 0xf4, 0x21, 0x00


	//----- nvinfo : EIATTR_KPARAM_INFO
	.align		4
.L_17:
        /*0038*/ 	.byte	0x04, 0x17
        /*003a*/ 	.short	(.L_19 - .L_18)
.L_18:
        /*003c*/ 	.word	0x00000000
        /*0040*/ 	.short	0x0004
        /*0042*/ 	.short	0x0020
        /*0044*/ 	.byte	0x00, 0xf4, 0x21, 0x00


	//----- nvinfo : EIATTR_KPARAM_INFO
	.align		4
.L_19:
        /*0048*/ 	.byte	0x04, 0x17
        /*004a*/ 	.short	(.L_21 - .L_20)
.L_20:
        /*004c*/ 	.word	0x00000000
        /*0050*/ 	.short	0x0003
        /*0052*/ 	.short	0x0018
        /*0054*/ 	.byte	0x00, 0xf4, 0x21, 0x00


	//----- nvinfo : EIATTR_KPARAM_INFO
	.align		4
.L_21:
        /*0058*/ 	.byte	0x04, 0x17
        /*005a*/ 	.short	(.L_23 - .L_22)
.L_22:
        /*005c*/ 	.word	0x00000000
        /*0060*/ 	.short	0x0002
        /*0062*/ 	.short	0x0010
        /*0064*/ 	.byte	0x00, 0xf4, 0x21, 0x00


	//----- nvinfo : EIATTR_KPARAM_INFO
	.align		4
.L_23:
        /*0068*/ 	.byte	0x04, 0x17
        /*006a*/ 	.short	(.L_25 - .L_24)
.L_24:
        /*006c*/ 	.word	0x00000000
        /*0070*/ 	.short	0x0001
        /*0072*/ 	.short	0x0008
        /*0074*/ 	.byte	0x00, 0xf4, 0x21, 0x00


	//----- nvinfo : EIATTR_KPARAM_INFO
	.align		4
.L_25:
        /*0078*/ 	.byte	0x04, 0x17
        /*007a*/ 	.short	(.L_27 - .L_26)
.L_26:
        /*007c*/ 	.word	0x00000000
        /*0080*/ 	.short	0x0000
        /*0082*/ 	.short	0x0000
        /*0084*/ 	.byte	0x00, 0xf4, 0x21, 0x00


	//----- nvinfo : EIATTR_SPARSE_MMA_MASK
	.align		4
.L_27:
        /*0088*/ 	.byte	0x03, 0x50
        /*008a*/ 	.short	0x0000


	//----- nvinfo : EIATTR_MAXREG_COUNT
	.align		4
        /*008c*/ 	.byte	0x03, 0x1b
        /*008e*/ 	.short	0x00ff


	//----- nvinfo : EIATTR_EXIT_INSTR_OFFSETS
	.align		4
        /*0090*/ 	.byte	0x04, 0x1c
        /*0092*/ 	.short	(.L_29 - .L_28)


	//   ....[0]....
.L_28:
        /*0094*/ 	.word	0x00000500


	//   ....[1]....
        /*0098*/ 	.word	0x00000520


	//----- nvinfo : EIATTR_REQNTID
	.align		4
.L_29:
        /*009c*/ 	.byte	0x04, 0x10
        /*009e*/ 	.short	(.L_31 - .L_30)
.L_30:
        /*00a0*/ 	.word	0x00000080
        /*00a4*/ 	.word	0x00000001
        /*00a8*/ 	.word	0x00000001


	//----- nvinfo : EIATTR_CBANK_PARAM_SIZE
	.align		4
.L_31:
        /*00ac*/ 	.byte	0x03, 0x19
        /*00ae*/ 	.short	0x003c


	//----- nvinfo : EIATTR_PARAM_CBANK
	.align		4
        /*00b0*/ 	.byte	0x04, 0x0a
        /*00b2*/ 	.short	(.L_33 - .L_32)
	.align		4
.L_32:
        /*00b4*/ 	.word	index@(.nv.constant0.triton_poi_fused__native_batch_norm_legit_no_training_add_relu_28)
        /*00b8*/ 	.short	0x0210
        /*00ba*/ 	.short	0x003c


	//----- nvinfo : EIATTR_SW_WAR
	.align		4
.L_33:
        /*00bc*/ 	.byte	0x04, 0x36
        /*00be*/ 	.short	(.L_35 - .L_34)
.L_34:
        /*00c0*/ 	.word	0x00000008
.L_35:


//--------------------- .nv.callgraph             --------------------------
	.section	.nv.callgraph,"",@"SHT_CUDA_CALLGRAPH"
	.align	4
	.sectionentsize	8
	.align		4
        /*0000*/ 	.word	0x00000000
	.align		4
        /*0004*/ 	.word	0xffffffff
	.align		4
        /*0008*/ 	.word	0x00000000
	.align		4
        /*000c*/ 	.word	0xfffffffe
	.align		4
        /*0010*/ 	.word	0x00000000
	.align		4
        /*0014*/ 	.word	0xfffffffd
	.align		4
        /*0018*/ 	.word	0x00000000
	.align		4
        /*001c*/ 	.word	0xfffffffc


//--------------------- .nv.constant4             --------------------------
	.section	.nv.constant4,"a",@progbits
	.align	8
	.align		8
.nv.constant4:
        /*0000*/ 	.dword	_$_str
	.align		8
        /*0008*/ 	.dword	_$_str_$_2


//--------------------- .text.triton_poi_fused__native_batch_norm_legit_no_training_add_relu_28 --------------------------
	.section	.text.triton_poi_fused__native_batch_norm_legit_no_training_add_relu_28,"ax",@progbits
	.align	128
        .global         triton_poi_fused__native_batch_norm_legit_no_training_add_relu_28
        .type           triton_poi_fused__native_batch_norm_legit_no_training_add_relu_28,@function
        .size           triton_poi_fused__native_batch_norm_legit_no_training_add_relu_28,(.L_x_1 - triton_poi_fused__native_batch_norm_legit_no_training_add_relu_28)
        .other          triton_poi_fused__native_batch_norm_legit_no_training_add_relu_28,@"STO_CUDA_ENTRY STV_DEFAULT"
triton_poi_fused__native_batch_norm_legit_no_training_add_relu_28:
.text.triton_poi_fused__native_batch_norm_legit_no_training_add_relu_28:
[----:B------:R-:W0:Y:S01]  /*0000*/  LDC R1, c[0x0][0x28] ;  /* 0x00000a00ff017b82 */ /* 0x000e220000000800 */
[----:B------:R-:W1:Y:S07]  /*0010*/  S2R R0, SR_TID.X ;  /* 0x0000000000007919 */ /* 0x000e6e0000002100 */
[----:B------:R-:W2:Y:S01]  /*0020*/  LDC.64 R4, c[0x0][0x220] ;  /* 0x00008800ff047b82 */ /* 0x000ea20000000a00 */
[----:B------:R-:W-:Y:S01]  /*0030*/  IMAD.MOV.U32 R12, RZ, RZ, RZ ;  /* 0x000000ffff0c7224 */ /* 0x000fe200078e00ff */
[----:B------:R-:W-:Y:S01]  /*0040*/  ULDC.64 UR4, c[0x0][0x208] ;  /* 0x0000820000047ab9 */ /* 0x000fe20000000a00 */
[----:B------:R-:W3:Y:S05]  /*0050*/  S2R R13, SR_CTAID.X ;  /* 0x00000000000d7919 */ /* 0x000eea0000002500 */
[----:B------:R-:W4:Y:S08]  /*0060*/  LDC.64 R22, c[0x0][0x218] ;  /* 0x00008600ff167b82 */ /* 0x000f300000000a00 */
[----:B------:R-:W5:Y:S08]  /*0070*/  LDC.64 R20, c[0x0][0x210] ;  /* 0x00008400ff147b82 */ /* 0x000f700000000a00 */
[----:B------:R-:W4:Y:S01]  /*0080*/  LDC.64 R8, c[0x0][0x228] ;  /* 0x00008a00ff087b82 */ /* 0x000f220000000a00 */
[----:B-1----:R-:W-:-:S07]  /*0090*/  SHF.L.U32 R0, R0, 0x1, RZ ;  /* 0x0000000100007819 */ /* 0x002fce00000006ff */
[----:B------:R-:W1:Y:S01]  /*00a0*/  LDC.64 R10, c[0x0][0x230] ;  /* 0x00008c00ff0a7b82 */ /* 0x000e620000000a00 */
[----:B---3--:R-:W-:Y:S02]  /*00b0*/  SHF.R.S32.HI R2, RZ, 0x17, R13 ;  /* 0x00000017ff027819 */ /* 0x008fe4000001140d */
[----:B------:R-:W-:Y:S02]  /*00c0*/  LOP3.LUT R0, R0, 0xfe, RZ, 0xc0, !PT ;  /* 0x000000fe00007812 */ /* 0x000fe400078ec0ff */
[----:B------:R-:W-:-:S03]  /*00d0*/  SGXT R2, R2, 0x1 ;  /* 0x000000010202781a */ /* 0x000fc60000000200 */
[----:B------:R-:W3:Y:S01]  /*00e0*/  LDC.64 R6, c[0x0][0x238] ;  /* 0x00008e00ff067b82 */ /* 0x000ee20000000a00 */
[----:B------:R-:W-:-:S04]  /*00f0*/  LEA R13, R13, R0, 0x8 ;  /* 0x000000000d0d7211 */ /* 0x000fc800078e40ff */
[----:B------:R-:W-:Y:S02]  /*0100*/  LEA.HI R2, R2, R13, RZ, 0x2 ;  /* 0x0000000d02027211 */ /* 0x000fe400078f10ff */
[----:B------:R-:W-:Y:S02]  /*0110*/  ISETP.GE.AND P0, PT, R13, 0x800, PT ;  /* 0x000008000d00780c */ /* 0x000fe40003f06270 */
[--C-:B------:R-:W-:Y:S02]  /*0120*/  SHF.R.S32.HI R0, RZ, 0x2, R2.reuse ;  /* 0x00000002ff007819 */ /* 0x100fe40000011402 */
[----:B------:R-:W-:-:S04]  /*0130*/  SHF.R.S32.HI R3, RZ, 0x1f, R2 ;  /* 0x0000001fff037819 */ /* 0x000fc80000011402 */
[----:B------:R-:W-:-:S04]  /*0140*/  LEA.HI R3, R3, R0, RZ, 0x7 ;  /* 0x0000000003037211 */ /* 0x000fc800078f38ff */
[----:B------:R-:W-:-:S04]  /*0150*/  LOP3.LUT R3, R3, 0xffffff80, RZ, 0xc0, !PT ;  /* 0xffffff8003037812 */ /* 0x000fc800078ec0ff */
[----:B------:R-:W-:Y:S01]  /*0160*/  IADD3 R17, R0, -R3, RZ ;  /* 0x8000000300117210 */ /* 0x000fe20007ffe0ff */
[----:B------:R-:W-:-:S04]  /*0170*/  HFMA2.MMA R0, -RZ, RZ, 0, 0 ;  /* 0x00000000ff007435 */ /* 0x000fc800000001ff */
[----:B--2---:R-:W-:-:S05]  /*0180*/  IMAD.WIDE R4, R17, 0x4, R4 ;  /* 0x0000000411047825 */ /* 0x004fca00078e0204 */
[----:B------:R-:W2:Y:S04]  /*0190*/  @!P0 LDG.E.EL R12, desc[UR4][R4.64] ;  /* 0x00000004040c8981 */ /* 0x000ea8000c2e1900 */
[----:B------:R1:W2:Y:S01]  /*01a0*/  @!P0 LDG.E.EL R0, desc[UR4][R4.64] ;  /* 0x0000000404008981 */ /* 0x0002a2000c2e1900 */
[----:B------:R-:W-:Y:S02]  /*01b0*/  CS2R R14, SRZ ;  /* 0x00000000000e7805 */ /* 0x000fe4000001ff00 */
[----:B------:R-:W-:Y:S01]  /*01c0*/  CS2R R2, SRZ ;  /* 0x0000000000027805 */ /* 0x000fe2000001ff00 */
[----:B----4-:R-:W-:-:S04]  /*01d0*/  IMAD.WIDE R22, R17, 0x4, R22 ;  /* 0x0000000411167825 */ /* 0x010fc800078e0216 */
[----:B-----5:R-:W-:Y:S01]  /*01e0*/  IMAD.WIDE R20, R13, 0x4, R20 ;  /* 0x000000040d147825 */ /* 0x020fe200078e0214 */
[----:B------:R-:W4:Y:S01]  /*01f0*/  @!P0 LDG.E.EL R14, desc[UR4][R22.64] ;  /* 0x00000004160e8981 */ /* 0x000f22000c2e1900 */
[----:B------:R-:W-:Y:S02]  /*0200*/  CS2R R18, SRZ ;  /* 0x0000000000127805 */ /* 0x000fe4000001ff00 */
[C---:B01----:R-:W-:Y:S01]  /*0210*/  IMAD.WIDE R4, R17.reuse, 0x4, R8 ;  /* 0x0000000411047825 */ /* 0x043fe200078e0208 */
[----:B------:R-:W4:Y:S03]  /*0220*/  @!P0 LDG.E.64 R2, desc[UR4][R20.64] ;  /* 0x0000000414028981 */ /* 0x000f26000c1e1b00 */
[----:B------:R-:W-:Y:S01]  /*0230*/  IMAD.WIDE R10, R17, 0x4, R10 ;  /* 0x00000004110a7825 */ /* 0x000fe200078e020a */
[----:B------:R-:W-:Y:S01]  /*0240*/  CS2R R16, SRZ ;  /* 0x0000000000107805 */ /* 0x000fe2000001ff00 */
[----:B------:R-:W5:Y:S01]  /*0250*/  @!P0 LDG.E.EL R15, desc[UR4][R22.64] ;  /* 0x00000004160f8981 */ /* 0x000f62000c2e1900 */
[----:B------:R-:W-:Y:S01]  /*0260*/  CS2R R8, SRZ ;  /* 0x0000000000087805 */ /* 0x000fe2000001ff00 */
[----:B---3--:R-:W-:-:S02]  /*0270*/  IMAD.WIDE R6, R13, 0x4, R6 ;  /* 0x000000040d067825 */ /* 0x008fc400078e0206 */
[----:B------:R-:W3:Y:S04]  /*0280*/  @!P0 LDG.E.EL R18, desc[UR4][R4.64] ;  /* 0x0000000404128981 */ /* 0x000ee8000c2e1900 */
[----:B------:R-:W3:Y:S04]  /*0290*/  @!P0 LDG.E.EL R17, desc[UR4][R10.64] ;  /* 0x000000040a118981 */ /* 0x000ee8000c2e1900 */
[----:B------:R0:W3:Y:S04]  /*02a0*/  @!P0 LDG.E.EL R19, desc[UR4][R4.64] ;  /* 0x0000000404138981 */ /* 0x0000e8000c2e1900 */
[----:B------:R-:W3:Y:S04]  /*02b0*/  @!P0 LDG.E.EL R16, desc[UR4][R10.64] ;  /* 0x000000040a108981 */ /* 0x000ee8000c2e1900 */
[----:B------:R1:W3:Y:S01]  /*02c0*/  @!P0 LDG.E.64 R8, desc[UR4][R6.64] ;  /* 0x0000000406088981 */ /* 0x0002e2000c1e1b00 */
[----:B0-----:R-:W0:Y:S01]  /*02d0*/  LDC.64 R4, c[0x0][0x240] ;  /* 0x00009000ff047b82 */ /* 0x001e220000000a00 */
[----:B-1----:R-:W-:-:S02]  /*02e0*/  IMAD.MOV.U32 R7, RZ, RZ, 0x3e800000 ;  /* 0x3e800000ff077424 */ /* 0x002fc400078e00ff */
[----:B0-----:R-:W-:-:S04]  /*02f0*/  IMAD.WIDE R4, R13, 0x4, R4 ;  /* 0x000000040d047825 */ /* 0x001fc800078e0204 */
[----:B--2---:R-:W-:Y:S01]  /*0300*/  FADD R12, R12, 9.9999997473787516356e-06 ;  /* 0x3727c5ac0c0c7421 */ /* 0x004fe20000000000 */
[----:B------:R-:W-:-:S03]  /*0310*/  FADD R0, R0, 9.9999997473787516356e-06 ;  /* 0x3727c5ac00007421 */ /* 0x000fc60000000000 */
[----:B------:R-:W0:Y:S08]  /*0320*/  MUFU.SQRT R21, R12 ;  /* 0x0000000c00157308 */ /* 0x000e300000002000 */
[----:B------:R-:W1:Y:S01]  /*0330*/  MUFU.SQRT R20, R0 ;  /* 0x0000000000147308 */ /* 0x000e620000002000 */
[C---:B0-----:R-:W-:Y:S02]  /*0340*/  FSETP.GT.AND P2, PT, R21.reuse, 8.50705917302346158658e+37, PT ;  /* 0x7e8000001500780b */ /* 0x041fe40003f44000 */
[----:B------:R-:W-:-:S02]  /*0350*/  FSETP.GEU.AND P4, PT, R21, 1.175494350822287508e-38, PT ;  /* 0x008000001500780b */ /* 0x000fc40003f8e000 */
[C---:B-1----:R-:W-:Y:S02]  /*0360*/  FSETP.GT.AND P1, PT, R20.reuse, 8.50705917302346158658e+37, PT ;  /* 0x7e8000001400780b */ /* 0x042fe40003f24000 */
[----:B------:R-:W-:-:S07]  /*0370*/  FSETP.GEU.AND P3, PT, R20, 1.175494350822287508e-38, PT ;  /* 0x008000001400780b */ /* 0x000fce0003f6e000 */
[----:B------:R-:W-:-:S04]  /*0380*/  @P2 FMUL R21, R21, 0.25 ;  /* 0x3e80000015152820 */ /* 0x000fc80000400000 */
[----:B------:R-:W-:Y:S01]  /*0390*/  @!P4 FMUL R21, R21, 16777216 ;  /* 0x4b8000001515c820 */ /* 0x000fe20000400000 */
[----:B------:R-:W-:-:S04]  /*03a0*/  @P1 FMUL R20, R20, 0.25 ;  /* 0x3e80000014141820 */ /* 0x000fc80000400000 */
[----:B------:R-:W-:Y:S01]  /*03b0*/  @!P3 FMUL R20, R20, 16777216 ;  /* 0x4b8000001414b820 */ /* 0x000fe20000400000 */
[----:B------:R-:W0:Y:S01]  /*03c0*/  MUFU.RCP R21, R21 ;  /* 0x0000001500157308 */ /* 0x000e220000001000 */
[----:B------:R-:W-:-:S07]  /*03d0*/  FSEL R0, R7, 1, P2 ;  /* 0x3f80000007007808 */ /* 0x000fce0001000000 */
[----:B------:R-:W1:Y:S01]  /*03e0*/  MUFU.RCP R20, R20 ;  /* 0x0000001400147308 */ /* 0x000e620000001000 */
[----:B------:R-:W-:Y:S01]  /*03f0*/  FSEL R7, R7, 1, P1 ;  /* 0x3f80000007077808 */ /* 0x000fe20000800000 */
[----:B------:R-:W-:Y:S01]  /*0400*/  @!P4 FMUL R0, R0, 16777216 ;  /* 0x4b8000000000c820 */ /* 0x000fe20000400000 */
[----:B----4-:R-:W-:-:S03]  /*0410*/  FADD R3, -R14, R3 ;  /* 0x000000030e037221 */ /* 0x010fc60000000100 */
[----:B------:R-:W-:Y:S01]  /*0420*/  @!P3 FMUL R7, R7, 16777216 ;  /* 0x4b8000000707b820 */ /* 0x000fe20000400000 */
[----:B0-----:R-:W-:Y:S01]  /*0430*/  FMUL R0, R21, R0 ;  /* 0x0000000015007220 */ /* 0x001fe20000400000 */
[----:B-----5:R-:W-:-:S03]  /*0440*/  FADD R2, -R15, R2 ;  /* 0x000000020f027221 */ /* 0x020fc60000000100 */
[----:B------:R-:W-:Y:S01]  /*0450*/  FMUL R0, R3, R0 ;  /* 0x0000000003007220 */ /* 0x000fe20000400000 */
[----:B-1----:R-:W-:-:S03]  /*0460*/  FMUL R7, R20, R7 ;  /* 0x0000000714077220 */ /* 0x002fc60000400000 */
[----:B---3--:R-:W-:Y:S01]  /*0470*/  FFMA R0, R0, R18, R17 ;  /* 0x0000001200007223 */ /* 0x008fe20000000011 */
[----:B------:R-:W-:-:S04]  /*0480*/  FMUL R7, R2, R7 ;  /* 0x0000000702077220 */ /* 0x000fc80000400000 */
[C---:B------:R-:W-:Y:S01]  /*0490*/  FSETP.GEU.AND P2, PT, R0.reuse, -R9, PT ;  /* 0x800000090000720b */ /* 0x040fe20003f4e000 */
[----:B------:R-:W-:Y:S01]  /*04a0*/  FFMA R7, R7, R19, R16 ;  /* 0x0000001307077223 */ /* 0x000fe20000000010 */
[----:B------:R-:W-:-:S03]  /*04b0*/  FADD R9, R0, R9 ;  /* 0x0000000900097221 */ /* 0x000fc60000000000 */
[C---:B------:R-:W-:Y:S01]  /*04c0*/  FADD R0, R7.reuse, R8 ;  /* 0x0000000807007221 */ /* 0x040fe20000000000 */
[----:B------:R-:W-:Y:S02]  /*04d0*/  FSETP.GEU.AND P1, PT, R7, -R8, PT ;  /* 0x800000080700720b */ /* 0x000fe40003f2e000 */
[----:B------:R-:W-:Y:S02]  /*04e0*/  FSEL R9, R9, RZ, P2 ;  /* 0x000000ff09097208 */ /* 0x000fe40001000000 */
[----:B------:R-:W-:Y:S01]  /*04f0*/  FSEL R8, R0, RZ, P1 ;  /* 0x000000ff00087208 */ /* 0x000fe20000800000 */
[----:B------:R-:W-:Y:S08]  /*0500*/  @P0 EXIT ;  /* 0x000000000000094d */ /* 0x000ff00003800000 */
[----:B------:R-:W-:Y:S01]  /*0510*/  STG.E.64 desc[UR4][R4.64], R8 ;  /* 0x0000000804007986 */ /* 0x000fe2000c101b04 */
[----:B------:R-:W-:Y:S05]  /*0520*/  EXIT ;  /* 0x000000000000794d */ /* 0x000fea0003800000 */
.L_x_0:
[----:B------:R-:W-:-:S00]  /*0530*/  BRA `(.L_x_0) ;  /* 0xfffffffc00fc7947 */ /* 0x000fc0000383ffff */
[----:B------:R-:W-:-:S00]  /*0540*/  NOP ;  /* 0x0000000000007918 */ /* 0x000fc00000000000 */
        /* <DEDUP_REMOVED lines=11> */
.L_x_1:


//--------------------- .nv.global.init           --------------------------
	.section	.nv.global.init,"aw",@progbits
.nv.global.init:
	.type		_$_str,@object
	.size		_$_str,(_$_str_$_2 - _$_str)
_$_str:
        /*0000*/ 	.byte	0x5f, 0x5f, 0x43, 0x55, 0x44, 0x41, 0x5f, 0x46, 0x54, 0x5a, 0x00
	.type		_$_str_$_2,@object
	.size		_$_str_$_2,(.L_1 - _$_str_$_2)
_$_str_$_2:
        /*000b*/ 	.byte	0x5f, 0x5f, 0x43, 0x55, 0x44, 0x41, 0x5f, 0x50, 0x52, 0x45, 0x43, 0x5f, 0x53, 0x51, 0x52, 0x54
        /*001b*/ 	.byte	0x00
.L_1:


//--------------------- .nv.constant0.triton_poi_fused__native_batch_norm_legit_no_training_add_relu_28 --------------------------
	.section	.nv.constant0.triton_poi_fused__native_batch_norm_legit_no_training_add_relu_28,"a",@progbits
	.sectionflags	@""
	.align	4
.nv.constant0.triton_poi_fused__native_batch_norm_legit_no_training_add_relu_28:
	.zero		588
